//
// Generated by NVIDIA NVVM Compiler
//
// Compiler Build ID: CL-36424714
// Cuda compilation tools, release 13.0, V13.0.88
// Based on NVVM 20.0.0
//

.version 9.0
.target sm_100
.address_size 64

	// .globl	_Z3addPiS_S_i

.visible .entry _Z3addPiS_S_i(
	.param .u64 .ptr .align 1 _Z3addPiS_S_i_param_0,
	.param .u64 .ptr .align 1 _Z3addPiS_S_i_param_1,
	.param .u64 .ptr .align 1 _Z3addPiS_S_i_param_2,
	.param .u32 _Z3addPiS_S_i_param_3
)
{
	.reg .pred 	%p<2>;
	.reg .b32 	%r<9>;
	.reg .b64 	%rd<11>;

	ld.param.u64 	%rd1, [_Z3addPiS_S_i_param_0];
	ld.param.u64 	%rd2, [_Z3addPiS_S_i_param_1];
	ld.param.u64 	%rd3, [_Z3addPiS_S_i_param_2];
	ld.param.u32 	%r2, [_Z3addPiS_S_i_param_3];
	mov.u32 	%r3, %tid.x;
	mov.u32 	%r4, %ctaid.x;
	mov.u32 	%r5, %ntid.x;
	mad.lo.s32 	%r1, %r4, %r5, %r3;
	setp.ge.s32 	%p1, %r1, %r2;
	@%p1 bra 	$L__BB0_2;
	cvta.to.global.u64 	%rd4, %rd1;
	cvta.to.global.u64 	%rd5, %rd2;
	cvta.to.global.u64 	%rd6, %rd3;
	mul.wide.s32 	%rd7, %r1, 4;
	add.s64 	%rd8, %rd4, %rd7;
	ld.global.u32 	%r6, [%rd8];
	add.s64 	%rd9, %rd5, %rd7;
	ld.global.u32 	%r7, [%rd9];
	add.s32 	%r8, %r7, %r6;
	add.s64 	%rd10, %rd6, %rd7;
	st.global.u32 	[%rd10], %r8;
$L__BB0_2:
	ret;

}
	// .globl	_Z3mulPiS_S_i
.visible .entry _Z3mulPiS_S_i(
	.param .u64 .ptr .align 1 _Z3mulPiS_S_i_param_0,
	.param .u64 .ptr .align 1 _Z3mulPiS_S_i_param_1,
	.param .u64 .ptr .align 1 _Z3mulPiS_S_i_param_2,
	.param .u32 _Z3mulPiS_S_i_param_3
)
{
	.reg .pred 	%p<2>;
	.reg .b32 	%r<9>;
	.reg .b64 	%rd<11>;

	ld.param.u64 	%rd1, [_Z3mulPiS_S_i_param_0];
	ld.param.u64 	%rd2, [_Z3mulPiS_S_i_param_1];
	ld.param.u64 	%rd3, [_Z3mulPiS_S_i_param_2];
	ld.param.u32 	%r2, [_Z3mulPiS_S_i_param_3];
	mov.u32 	%r3, %tid.x;
	mov.u32 	%r4, %ctaid.x;
	mov.u32 	%r5, %ntid.x;
	mad.lo.s32 	%r1, %r4, %r5, %r3;
	setp.ge.s32 	%p1, %r1, %r2;
	@%p1 bra 	$L__BB1_2;
	cvta.to.global.u64 	%rd4, %rd1;
	cvta.to.global.u64 	%rd5, %rd2;
	cvta.to.global.u64 	%rd6, %rd3;
	mul.wide.s32 	%rd7, %r1, 4;
	add.s64 	%rd8, %rd4, %rd7;
	ld.global.u32 	%r6, [%rd8];
	add.s64 	%rd9, %rd5, %rd7;
	ld.global.u32 	%r7, [%rd9];
	mul.lo.s32 	%r8, %r7, %r6;
	add.s64 	%rd10, %rd6, %rd7;
	st.global.u32 	[%rd10], %r8;
$L__BB1_2:
	ret;

}
	// .globl	_Z5scalePiS_ii
.visible .entry _Z5scalePiS_ii(
	.param .u64 .ptr .align 1 _Z5scalePiS_ii_param_0,
	.param .u64 .ptr .align 1 _Z5scalePiS_ii_param_1,
	.param .u32 _Z5scalePiS_ii_param_2,
	.param .u32 _Z5scalePiS_ii_param_3
)
{
	.reg .pred 	%p<2>;
	.reg .b32 	%r<9>;
	.reg .b64 	%rd<8>;

	ld.param.u64 	%rd1, [_Z5scalePiS_ii_param_0];
	ld.param.u64 	%rd2, [_Z5scalePiS_ii_param_1];
	ld.param.u32 	%r2, [_Z5scalePiS_ii_param_2];
	ld.param.u32 	%r3, [_Z5scalePiS_ii_param_3];
	mov.u32 	%r4, %tid.x;
	mov.u32 	%r5, %ctaid.x;
	mov.u32 	%r6, %ntid.x;
	mad.lo.s32 	%r1, %r5, %r6, %r4;
	setp.ge.s32 	%p1, %r1, %r3;
	@%p1 bra 	$L__BB2_2;
	cvta.to.global.u64 	%rd3, %rd1;
	cvta.to.global.u64 	%rd4, %rd2;
	mul.wide.s32 	%rd5, %r1, 4;
	add.s64 	%rd6, %rd3, %rd5;
	ld.global.u32 	%r7, [%rd6];
	mul.lo.s32 	%r8, %r7, %r2;
	add.s64 	%rd7, %rd4, %rd5;
	st.global.u32 	[%rd7], %r8;
$L__BB2_2:
	ret;

}


// ===== COMPILED SASS (sm_100) =====

	.target	sm_100

	.elftype	@"ET_EXEC"


//--------------------- .note.nv.tkinfo           --------------------------
	.section	.note.nv.tkinfo,"",@"SHT_NOTE"
	.sectionflags	@"SHF_NOTE_NV_TKINFO"
	.tkinfo
        /*0018*/ 	.word	0x00000002
        /*0030*/ 	.string	""
        /*0030*/ 	.string	"ptxas"
        /*0030*/ 	.string	"Cuda compilation tools, release 13.0, V13.0.88"
        /*0030*/ 	.string	"Build cuda_13.0.r13.0/compiler.36424714_0"
        /*0030*/ 	.string	"-arch sm_100 -m 64 "



//--------------------- .note.nv.cuinfo           --------------------------
	.section	.note.nv.cuinfo,"",@"SHT_NOTE"
	.sectionflags	@"SHF_NOTE_NV_CUINFO"
        /*0018*/ 	.short	0x0002
        /*001a*/ 	.short	0x0064
        /*001c*/ 	.short	0x0082
	.zero		2


//--------------------- .nv.info                  --------------------------
	.section	.nv.info,"",@"SHT_CUDA_INFO"
	.align	4


	//----- nvinfo : EIATTR_REGCOUNT
	.align		4
        /*0000*/ 	.byte	0x04, 0x2f
        /*0002*/ 	.short	(.L_1 - .L_0)
	.align		4
.L_0:
        /*0004*/ 	.word	index@(_Z3addPiS_S_i)
        /*0008*/ 	.word	0x0000000c


	//----- nvinfo : EIATTR_FRAME_SIZE
	.align		4
.L_1:
        /*000c*/ 	.byte	0x04, 0x11
        /*000e*/ 	.short	(.L_3 - .L_2)
	.align		4
.L_2:
        /*0010*/ 	.word	index@(_Z3addPiS_S_i)
        /*0014*/ 	.word	0x00000000


	//----- nvinfo : EIATTR_REGCOUNT
	.align		4
.L_3:
        /*0018*/ 	.byte	0x04, 0x2f
        /*001a*/ 	.short	(.L_5 - .L_4)
	.align		4
.L_4:
        /*001c*/ 	.word	index@(_Z3mulPiS_S_i)
        /*0020*/ 	.word	0x0000000c


	//----- nvinfo : EIATTR_FRAME_SIZE
	.align		4
.L_5:
        /*0024*/ 	.byte	0x04, 0x11
        /*0026*/ 	.short	(.L_7 - .L_6)
	.align		4
.L_6:
        /*0028*/ 	.word	index@(_Z3mulPiS_S_i)
        /*002c*/ 	.word	0x00000000


	//----- nvinfo : EIATTR_REGCOUNT
	.align		4
.L_7:
        /*0030*/ 	.byte	0x04, 0x2f
        /*0032*/ 	.short	(.L_9 - .L_8)
	.align		4
.L_8:
        /*0034*/ 	.word	index@(_Z5scalePiS_ii)
        /*0038*/ 	.word	0x0000000a


	//----- nvinfo : EIATTR_FRAME_SIZE
	.align		4
.L_9:
        /*003c*/ 	.byte	0x04, 0x11
        /*003e*/ 	.short	(.L_11 - .L_10)
	.align		4
.L_10:
        /*0040*/ 	.word	index@(_Z5scalePiS_ii)
        /*0044*/ 	.word	0x00000000


	//----- nvinfo : EIATTR_MIN_STACK_SIZE
	.align		4
.L_11:
        /*0048*/ 	.byte	0x04, 0x12
        /*004a*/ 	.short	(.L_13 - .L_12)
	.align		4
.L_12:
        /*004c*/ 	.word	index@(_Z5scalePiS_ii)
        /*0050*/ 	.word	0x00000000


	//----- nvinfo : EIATTR_MIN_STACK_SIZE
	.align		4
.L_13:
        /*0054*/ 	.byte	0x04, 0x12
        /*0056*/ 	.short	(.L_15 - .L_14)
	.align		4
.L_14:
        /*0058*/ 	.word	index@(_Z3mulPiS_S_i)
        /*005c*/ 	.word	0x00000000


	//----- nvinfo : EIATTR_MIN_STACK_SIZE
	.align		4
.L_15:
        /*0060*/ 	.byte	0x04, 0x12
        /*0062*/ 	.short	(.L_17 - .L_16)
	.align		4
.L_16:
        /*0064*/ 	.word	index@(_Z3addPiS_S_i)
        /*0068*/ 	.word	0x00000000
.L_17:


//--------------------- .nv.compat                --------------------------
	.section	.nv.compat,"",@"SHT_CUDA_COMPAT_INFO"
	.align	4
        /*0000*/ 	.byte	0x02, 0x09, 0x00, 0x00, 0x02, 0x02, 0x01, 0x00, 0x02, 0x05, 0x05, 0x00, 0x03, 0x07, 0x01, 0x01
        /*0010*/ 	.byte	0x02, 0x03, 0x00, 0x00, 0x02, 0x06, 0x01, 0x00, 0x04, 0x0b, 0x08, 0x00, 0x09, 0x00, 0x00, 0x00
        /*0020*/ 	.byte	0x00, 0x00, 0x00, 0x00


//--------------------- .nv.info._Z5scalePiS_ii   --------------------------
	.section	.nv.info._Z5scalePiS_ii,"",@"SHT_CUDA_INFO"
	.sectionflags	@""
	.align	4


	//----- nvinfo : EIATTR_CUDA_API_VERSION
	.align		4
        /*0000*/ 	.byte	0x04, 0x37
        /*0002*/ 	.short	(.L_19 - .L_18)
.L_18:
        /*0004*/ 	.word	0x00000082


	//----- nvinfo : EIATTR_KPARAM_INFO
	.align		4
.L_19:
        /*0008*/ 	.byte	0x04, 0x17
        /*000a*/ 	.short	(.L_21 - .L_20)
.L_20:
        /*000c*/ 	.word	0x00000000
        /*0010*/ 	.short	0x0003
        /*0012*/ 	.short	0x0014
        /*0014*/ 	.byte	0x00, 0xf0, 0x11, 0x00


	//----- nvinfo : EIATTR_KPARAM_INFO
	.align		4
.L_21:
        /*0018*/ 	.byte	0x04, 0x17
        /*001a*/ 	.short	(.L_23 - .L_22)
.L_22:
        /*001c*/ 	.word	0x00000000
        /*0020*/ 	.short	0x0002
        /*0022*/ 	.short	0x0010
        /*0024*/ 	.byte	0x00, 0xf0, 0x11, 0x00


	//----- nvinfo : EIATTR_KPARAM_INFO
	.align		4
.L_23:
        /*0028*/ 	.byte	0x04, 0x17
        /*002a*/ 	.short	(.L_25 - .L_24)
.L_24:
        /*002c*/ 	.word	0x00000000
        /*0030*/ 	.short	0x0001
        /*0032*/ 	.short	0x0008
        /*0034*/ 	.byte	0x00, 0xf5, 0x21, 0x00


	//----- nvinfo : EIATTR_KPARAM_INFO
	.align		4
.L_25:
        /*0038*/ 	.byte	0x04, 0x17
        /*003a*/ 	.short	(.L_27 - .L_26)
.L_26:
        /*003c*/ 	.word	0x00000000
        /*0040*/ 	.short	0x0000
        /*0042*/ 	.short	0x0000
        /*0044*/ 	.byte	0x00, 0xf5, 0x21, 0x00


	//----- nvinfo : EIATTR_SPARSE_MMA_MASK
	.align		4
.L_27:
        /*0048*/ 	.byte	0x03, 0x50
        /*004a*/ 	.short	0x0000


	//----- nvinfo : EIATTR_MAXREG_COUNT
	.align		4
        /*004c*/ 	.byte	0x03, 0x1b
        /*004e*/ 	.short	0x00ff


	//----- nvinfo : EIATTR_MERCURY_ISA_VERSION
	.align		4
        /*0050*/ 	.byte	0x03, 0x5f
        /*0052*/ 	.short	0x0101


	//----- nvinfo : EIATTR_VRC_CTA_INIT_COUNT
	.align		4
        /*0054*/ 	.byte	0x02, 0x4a
	.zero		1
	.zero		1


	//----- nvinfo : EIATTR_EXIT_INSTR_OFFSETS
	.align		4
        /*0058*/ 	.byte	0x04, 0x1c
        /*005a*/ 	.short	(.L_29 - .L_28)


	//   ....[0]....
.L_28:
        /*005c*/ 	.word	0x00000070


	//   ....[1]....
        /*0060*/ 	.word	0x00000110


	//----- nvinfo : EIATTR_CBANK_PARAM_SIZE
	.align		4
.L_29:
        /*0064*/ 	.byte	0x03, 0x19
        /*0066*/ 	.short	0x0018


	//----- nvinfo : EIATTR_PARAM_CBANK
	.align		4
        /*0068*/ 	.byte	0x04, 0x0a
        /*006a*/ 	.short	(.L_31 - .L_30)
	.align		4
.L_30:
        /*006c*/ 	.word	index@(.nv.constant0._Z5scalePiS_ii)
        /*0070*/ 	.short	0x0380
        /*0072*/ 	.short	0x0018


	//----- nvinfo : EIATTR_SW_WAR
	.align		4
.L_31:
        /*0074*/ 	.byte	0x04, 0x36
        /*0076*/ 	.short	(.L_33 - .L_32)
.L_32:
        /*0078*/ 	.word	0x00000008
.L_33:


//--------------------- .nv.info._Z3mulPiS_S_i    --------------------------
	.section	.nv.info._Z3mulPiS_S_i,"",@"SHT_CUDA_INFO"
	.sectionflags	@""
	.align	4


	//----- nvinfo : EIATTR_CUDA_API_VERSION
	.align		4
        /*0000*/ 	.byte	0x04, 0x37
        /*0002*/ 	.short	(.L_35 - .L_34)
.L_34:
        /*0004*/ 	.word	0x00000082


	//----- nvinfo : EIATTR_KPARAM_INFO
	.align		4
.L_35:
        /*0008*/ 	.byte	0x04, 0x17
        /*000a*/ 	.short	(.L_37 - .L_36)
.L_36:
        /*000c*/ 	.word	0x00000000
        /*0010*/ 	.short	0x0003
        /*0012*/ 	.short	0x0018
        /*0014*/ 	.byte	0x00, 0xf0, 0x11, 0x00


	//----- nvinfo : EIATTR_KPARAM_INFO
	.align		4
.L_37:
        /*0018*/ 	.byte	0x04, 0x17
        /*001a*/ 	.short	(.L_39 - .L_38)
.L_38:
        /*001c*/ 	.word	0x00000000
        /*0020*/ 	.short	0x0002
        /*0022*/ 	.short	0x0010
        /*0024*/ 	.byte	0x00, 0xf5, 0x21, 0x00


	//----- nvinfo : EIATTR_KPARAM_INFO
	.align		4
.L_39:
        /*0028*/ 	.byte	0x04, 0x17
        /*002a*/ 	.short	(.L_41 - .L_40)
.L_40:
        /*002c*/ 	.word	0x00000000
        /*0030*/ 	.short	0x0001
        /*0032*/ 	.short	0x0008
        /*0034*/ 	.byte	0x00, 0xf5, 0x21, 0x00


	//----- nvinfo : EIATTR_KPARAM_INFO
	.align		4
.L_41:
        /*0038*/ 	.byte	0x04, 0x17
        /*003a*/ 	.short	(.L_43 - .L_42)
.L_42:
        /*003c*/ 	.word	0x00000000
        /*0040*/ 	.short	0x0000
        /*0042*/ 	.short	0x0000
        /*0044*/ 	.byte	0x00, 0xf5, 0x21, 0x00


	//----- nvinfo : EIATTR_SPARSE_MMA_MASK
	.align		4
.L_43:
        /*0048*/ 	.byte	0x03, 0x50
        /*004a*/ 	.short	0x0000


	//----- nvinfo : EIATTR_MAXREG_COUNT
	.align		4
        /*004c*/ 	.byte	0x03, 0x1b
        /*004e*/ 	.short	0x00ff


	//----- nvinfo : EIATTR_MERCURY_ISA_VERSION
	.align		4
        /*0050*/ 	.byte	0x03, 0x5f
        /*0052*/ 	.short	0x0101


	//----- nvinfo : EIATTR_VRC_CTA_INIT_COUNT
	.align		4
        /*0054*/ 	.byte	0x02, 0x4a
	.zero		1
	.zero		1


	//----- nvinfo : EIATTR_EXIT_INSTR_OFFSETS
	.align		4
        /*0058*/ 	.byte	0x04, 0x1c
        /*005a*/ 	.short	(.L_45 - .L_44)


	//   ....[0]....
.L_44:
        /*005c*/ 	.word	0x00000070


	//   ....[1]....
        /*0060*/ 	.word	0x00000130


	//----- nvinfo : EIATTR_CBANK_PARAM_SIZE
	.align		4
.L_45:
        /*0064*/ 	.byte	0x03, 0x19
        /*0066*/ 	.short	0x001c


	//----- nvinfo : EIATTR_PARAM_CBANK
	.align		4
        /*0068*/ 	.byte	0x04, 0x0a
        /*006a*/ 	.short	(.L_47 - .L_46)
	.align		4
.L_46:
        /*006c*/ 	.word	index@(.nv.constant0._Z3mulPiS_S_i)
        /*0070*/ 	.short	0x0380
        /*0072*/ 	.short	0x001c


	//----- nvinfo : EIATTR_SW_WAR
	.align		4
.L_47:
        /*0074*/ 	.byte	0x04, 0x36
        /*0076*/ 	.short	(.L_49 - .L_48)
.L_48:
        /*0078*/ 	.word	0x00000008
.L_49:


//--------------------- .nv.info._Z3addPiS_S_i    --------------------------
	.section	.nv.info._Z3addPiS_S_i,"",@"SHT_CUDA_INFO"
	.sectionflags	@""
	.align	4


	//----- nvinfo : EIATTR_CUDA_API_VERSION
	.align		4
        /*0000*/ 	.byte	0x04, 0x37
        /*0002*/ 	.short	(.L_51 - .L_50)
.L_50:
        /*0004*/ 	.word	0x00000082


	//----- nvinfo : EIATTR_KPARAM_INFO
	.align		4
.L_51:
        /*0008*/ 	.byte	0x04, 0x17
        /*000a*/ 	.short	(.L_53 - .L_52)
.L_52:
        /*000c*/ 	.word	0x00000000
        /*0010*/ 	.short	0x0003
        /*0012*/ 	.short	0x0018
        /*0014*/ 	.byte	0x00, 0xf0, 0x11, 0x00


	//----- nvinfo : EIATTR_KPARAM_INFO
	.align		4
.L_53:
        /*0018*/ 	.byte	0x04, 0x17
        /*001a*/ 	.short	(.L_55 - .L_54)
.L_54:
        /*001c*/ 	.word	0x00000000
        /*0020*/ 	.short	0x0002
        /*0022*/ 	.short	0x0010
        /*0024*/ 	.byte	0x00, 0xf5, 0x21, 0x00


	//----- nvinfo : EIATTR_KPARAM_INFO
	.align		4
.L_55:
        /*0028*/ 	.byte	0x04, 0x17
        /*002a*/ 	.short	(.L_57 - .L_56)
.L_56:
        /*002c*/ 	.word	0x00000000
        /*0030*/ 	.short	0x0001
        /*0032*/ 	.short	0x0008
        /*0034*/ 	.byte	0x00, 0xf5, 0x21, 0x00


	//----- nvinfo : EIATTR_KPARAM_INFO
	.align		4
.L_57:
        /*0038*/ 	.byte	0x04, 0x17
        /*003a*/ 	.short	(.L_59 - .L_58)
.L_58:
        /*003c*/ 	.word	0x00000000
        /*0040*/ 	.short	0x0000
        /*0042*/ 	.short	0x0000
        /*0044*/ 	.byte	0x00, 0xf5, 0x21, 0x00


	//----- nvinfo : EIATTR_SPARSE_MMA_MASK
	.align		4
.L_59:
        /*0048*/ 	.byte	0x03, 0x50
        /*004a*/ 	.short	0x0000


	//----- nvinfo : EIATTR_MAXREG_COUNT
	.align		4
        /*004c*/ 	.byte	0x03, 0x1b
        /*004e*/ 	.short	0x00ff


	//----- nvinfo : EIATTR_MERCURY_ISA_VERSION
	.align		4
        /*0050*/ 	.byte	0x03, 0x5f
        /*0052*/ 	.short	0x0101


	//----- nvinfo : EIATTR_VRC_CTA_INIT_COUNT
	.align		4
        /*0054*/ 	.byte	0x02, 0x4a
	.zero		1
	.zero		1


	//----- nvinfo : EIATTR_EXIT_INSTR_OFFSETS
	.align		4
        /*0058*/ 	.byte	0x04, 0x1c
        /*005a*/ 	.short	(.L_61 - .L_60)


	//   ....[0]....
.L_60:
        /*005c*/ 	.word	0x00000070


	//   ....[1]....
        /*0060*/ 	.word	0x00000130


	//----- nvinfo : EIATTR_CBANK_PARAM_SIZE
	.align		4
.L_61:
        /*0064*/ 	.byte	0x03, 0x19
        /*0066*/ 	.short	0x001c


	//----- nvinfo : EIATTR_PARAM_CBANK
	.align		4
        /*0068*/ 	.byte	0x04, 0x0a
        /*006a*/ 	.short	(.L_63 - .L_62)
	.align		4
.L_62:
        /*006c*/ 	.word	index@(.nv.constant0._Z3addPiS_S_i)
        /*0070*/ 	.short	0x0380
        /*0072*/ 	.short	0x001c


	//----- nvinfo : EIATTR_SW_WAR
	.align		4
.L_63:
        /*0074*/ 	.byte	0x04, 0x36
        /*0076*/ 	.short	(.L_65 - .L_64)
.L_64:
        /*0078*/ 	.word	0x00000008
.L_65:


//--------------------- .nv.callgraph             --------------------------
	.section	.nv.callgraph,"",@"SHT_CUDA_CALLGRAPH"
	.align	4
	.sectionentsize	8
	.align		4
        /*0000*/ 	.word	0x00000000
	.align		4
        /*0004*/ 	.word	0xffffffff
	.align		4
        /*0008*/ 	.word	0x00000000
	.align		4
        /*000c*/ 	.word	0xfffffffe
	.align		4
        /*0010*/ 	.word	0x00000000
	.align		4
        /*0014*/ 	.word	0xfffffffd
	.align		4
        /*0018*/ 	.word	0x00000000
	.align		4
        /*001c*/ 	.word	0xfffffffc


//--------------------- .text._Z5scalePiS_ii      --------------------------
	.section	.text._Z5scalePiS_ii,"ax",@progbits
	.align	128
        .global         _Z5scalePiS_ii
        .type           _Z5scalePiS_ii,@function
        .size           _Z5scalePiS_ii,(.L_x_3 - _Z5scalePiS_ii)
        .other          _Z5scalePiS_ii,@"STO_CUDA_ENTRY STV_DEFAULT"
_Z5scalePiS_ii:
.text._Z5scalePiS_ii:
[----:B------:R-:W-:Y:S01]  /*0000*/  LDC R1, c[0x0][0x37c] ;  /* 0x0000df00ff017b82 */ /* 0x000fe20000000800 */
[----:B------:R-:W0:Y:S07]  /*0010*/  S2R R7, SR_TID.X ;  /* 0x0000000000077919 */ /* 0x000e2e0000002100 */
[----:B------:R-:W0:Y:S01]  /*0020*/  S2UR UR4, SR_CTAID.X ;  /* 0x00000000000479c3 */ /* 0x000e220000002500 */
[----:B------:R-:W1:Y:S07]  /*0030*/  LDCU UR5, c[0x0][0x394] ;  /* 0x00007280ff0577ac */ /* 0x000e6e0008000800 */
[----:B------:R-:W0:Y:S02]  /*0040*/  LDC R0, c[0x0][0x360] ;  /* 0x0000d800ff007b82 */ /* 0x000e240000000800 */
[----:B0-----:R-:W-:-:S05]  /*0050*/  IMAD R7, R0, UR4, R7 ;  /* 0x0000000400077c24 */ /* 0x001fca000f8e0207 */
[----:B-1----:R-:W-:-:S13]  /*0060*/  ISETP.GE.AND P0, PT, R7, UR5, PT ;  /* 0x0000000507007c0c */ /* 0x002fda000bf06270 */
[----:B------:R-:W-:Y:S05]  /*0070*/  @P0 EXIT ;  /* 0x000000000000094d */ /* 0x000fea0003800000 */
[----:B------:R-:W0:Y:S01]  /*0080*/  LDC.64 R2, c[0x0][0x380] ;  /* 0x0000e000ff027b82 */ /* 0x000e220000000a00 */
[----:B------:R-:W1:Y:S01]  /*0090*/  LDCU.64 UR4, c[0x0][0x358] ;  /* 0x00006b00ff0477ac */ /* 0x000e620008000a00 */
[----:B------:R-:W2:Y:S06]  /*00a0*/  LDCU UR6, c[0x0][0x390] ;  /* 0x00007200ff0677ac */ /* 0x000eac0008000800 */
[----:B------:R-:W3:Y:S01]  /*00b0*/  LDC.64 R4, c[0x0][0x388] ;  /* 0x0000e200ff047b82 */ /* 0x000ee20000000a00 */
[----:B0-----:R-:W-:-:S06]  /*00c0*/  IMAD.WIDE R2, R7, 0x4, R2 ;  /* 0x0000000407027825 */ /* 0x001fcc00078e0202 */
[----:B-1----:R-:W2:Y:S01]  /*00d0*/  LDG.E R2, desc[UR4][R2.64] ;  /* 0x0000000402027981 */ /* 0x002ea2000c1e1900 */
[----:B---3--:R-:W-:-:S04]  /*00e0*/  IMAD.WIDE R4, R7, 0x4, R4 ;  /* 0x0000000407047825 */ /* 0x008fc800078e0204 */
[----:B--2---:R-:W-:-:S05]  /*00f0*/  IMAD R7, R2, UR6, RZ ;  /* 0x0000000602077c24 */ /* 0x004fca000f8e02ff */
[----:B------:R-:W-:Y:S01]  /*0100*/  STG.E desc[UR4][R4.64], R7 ;  /* 0x0000000704007986 */ /* 0x000fe2000c101904 */
[----:B------:R-:W-:Y:S05]  /*0110*/  EXIT ;  /* 0x000000000000794d */ /* 0x000fea0003800000 */
.L_x_0:
[----:B------:R-:W-:-:S00]  /*0120*/  BRA `(.L_x_0) ;  /* 0xfffffffc00fc7947 */ /* 0x000fc0000383ffff */
[----:B------:R-:W-:-:S00]  /*0130*/  NOP ;  /* 0x0000000000007918 */ /* 0x000fc00000000000 */
        /* <DEDUP_REMOVED lines=12> */
.L_x_3:


//--------------------- .text._Z3mulPiS_S_i       --------------------------
	.section	.text._Z3mulPiS_S_i,"ax",@progbits
	.align	128
        .global         _Z3mulPiS_S_i
        .type           _Z3mulPiS_S_i,@function
        .size           _Z3mulPiS_S_i,(.L_x_4 - _Z3mulPiS_S_i)
        .other          _Z3mulPiS_S_i,@"STO_CUDA_ENTRY STV_DEFAULT"
_Z3mulPiS_S_i:
.text._Z3mulPiS_S_i:
        /* <DEDUP_REMOVED lines=9> */
[----:B------:R-:W1:Y:S07]  /*0090*/  LDCU.64 UR4, c[0x0][0x358] ;  /* 0x00006b00ff0477ac */ /* 0x000e6e0008000a00 */
[----:B------:R-:W2:Y:S08]  /*00a0*/  LDC.64 R4, c[0x0][0x388] ;  /* 0x0000e200ff047b82 */ /* 0x000eb00000000a00 */
[----:B------:R-:W3:Y:S01]  /*00b0*/  LDC.64 R6, c[0x0][0x390] ;  /* 0x0000e400ff067b82 */ /* 0x000ee20000000a00 */
[----:B0-----:R-:W-:-:S06]  /*00c0*/  IMAD.WIDE R2, R9, 0x4, R2 ;  /* 0x0000000409027825 */ /* 0x001fcc00078e0202 */
[----:B-1----:R-:W4:Y:S01]  /*00d0*/  LDG.E R2, desc[UR4][R2.64] ;  /* 0x0000000402027981 */ /* 0x002f22000c1e1900 */
[----:B--2---:R-:W-:-:S06]  /*00e0*/  IMAD.WIDE R4, R9, 0x4, R4 ;  /* 0x0000000409047825 */ /* 0x004fcc00078e0204 */
[----:B------:R-:W4:Y:S01]  /*00f0*/  LDG.E R5, desc[UR4][R4.64] ;  /* 0x0000000404057981 */ /* 0x000f22000c1e1900 */
[----:B---3--:R-:W-:-:S04]  /*0100*/  IMAD.WIDE R6, R9, 0x4, R6 ;  /* 0x0000000409067825 */ /* 0x008fc800078e0206 */
[----:B----4-:R-:W-:-:S05]  /*0110*/  IMAD R9, R2, R5, RZ ;  /* 0x0000000502097224 */ /* 0x010fca00078e02ff */
[----:B------:R-:W-:Y:S01]  /*0120*/  STG.E desc[UR4][R6.64], R9 ;  /* 0x0000000906007986 */ /* 0x000fe2000c101904 */
[----:B------:R-:W-:Y:S05]  /*0130*/  EXIT ;  /* 0x000000000000794d */ /* 0x000fea0003800000 */
.L_x_1:
        /* <DEDUP_REMOVED lines=12> */
.L_x_4:


//--------------------- .text._Z3addPiS_S_i       --------------------------
	.section	.text._Z3addPiS_S_i,"ax",@progbits
	.align	128
        .global         _Z3addPiS_S_i
        .type           _Z3addPiS_S_i,@function
        .size           _Z3addPiS_S_i,(.L_x_5 - _Z3addPiS_S_i)
        .other          _Z3addPiS_S_i,@"STO_CUDA_ENTRY STV_DEFAULT"
_Z3addPiS_S_i:
.text._Z3addPiS_S_i:
        /* <DEDUP_REMOVED lines=16> */
[----:B---3--:R-:W-:Y:S01]  /*0100*/  IMAD.WIDE R6, R9, 0x4, R6 ;  /* 0x0000000409067825 */ /* 0x008fe200078e0206 */
[----:B----4-:R-:W-:-:S05]  /*0110*/  IADD3 R9, PT, PT, R2, R5, RZ ;  /* 0x0000000502097210 */ /* 0x010fca0007ffe0ff */
[----:B------:R-:W-:Y:S01]  /*0120*/  STG.E desc[UR4][R6.64], R9 ;  /* 0x0000000906007986 */ /* 0x000fe2000c101904 */
[----:B------:R-:W-:Y:S05]  /*0130*/  EXIT ;  /* 0x000000000000794d */ /* 0x000fea0003800000 */
.L_x_2:
        /* <DEDUP_REMOVED lines=12> */
.L_x_5:


//--------------------- .nv.shared.reserved.0     --------------------------
	.section	.nv.shared.reserved.0,"aw",@nobits
	.weak		__nv_reservedSMEM_offset_0_alias
	.size		__nv_reservedSMEM_offset_0_alias, 0, 64
	.other		__nv_reservedSMEM_offset_0_alias,@"STO_CUDA_RESERVED_SHARED STV_DEFAULT"
__nv_reservedSMEM_offset_0_alias:
	.zero		0
	.zero		64


//--------------------- .nv.constant0._Z5scalePiS_ii --------------------------
	.section	.nv.constant0._Z5scalePiS_ii,"a",@progbits
	.sectionflags	@""
	.align	4
.nv.constant0._Z5scalePiS_ii:
	.zero		920


//--------------------- .nv.constant0._Z3mulPiS_S_i --------------------------
	.section	.nv.constant0._Z3mulPiS_S_i,"a",@progbits
	.sectionflags	@""
	.align	4
.nv.constant0._Z3mulPiS_S_i:
	.zero		924


//--------------------- .nv.constant0._Z3addPiS_S_i --------------------------
	.section	.nv.constant0._Z3addPiS_S_i,"a",@progbits
	.sectionflags	@""
	.align	4
.nv.constant0._Z3addPiS_S_i:
	.zero		924


//--------------------- SYMBOLS --------------------------

	.type		.nv.reservedSmem.offset0,@object
	.size		.nv.reservedSmem.offset0,0x4
